	.headerflags	@"EF_CUDA_TEXMODE_UNIFIED EF_CUDA_64BIT_ADDRESS EF_CUDA_ACCELERATORS EF_CUDA_SM90 EF_CUDA_VIRTUAL_SM(EF_CUDA_SM90)"
	.elftype	@"ET_EXEC"


//--------------------- .nv.info                  --------------------------
	.section	.nv.info,"",@"SHT_CUDA_INFO"
	.align	4


	//----- nvinfo : EIATTR_REGCOUNT
	.align		4
        /*0000*/ 	.byte	0x04, 0x2f
        /*0002*/ 	.short	(.L_1 - .L_0)
	.align		4
.L_0:
        /*0004*/ 	.word	index@(triton_poi_fused_cat_117)
        /*0008*/ 	.word	0x00000018


	//----- nvinfo : EIATTR_MIN_STACK_SIZE
	.align		4
.L_1:
        /*000c*/ 	.byte	0x04, 0x12
        /*000e*/ 	.short	(.L_3 - .L_2)
	.align		4
.L_2:
        /*0010*/ 	.word	index@(triton_poi_fused_cat_117)
        /*0014*/ 	.word	0x00000000


	//----- nvinfo : EIATTR_FRAME_SIZE
	.align		4
.L_3:
        /*0018*/ 	.byte	0x04, 0x11
        /*001a*/ 	.short	(.L_5 - .L_4)
	.align		4
.L_4:
        /*001c*/ 	.word	index@(triton_poi_fused_cat_117)
        /*0020*/ 	.word	0x00000000


	//----- nvinfo : EIATTR_MIN_STACK_SIZE
	.align		4
.L_5:
        /*0024*/ 	.byte	0x04, 0x12
        /*0026*/ 	.short	(.L_7 - .L_6)
	.align		4
.L_6:
        /*0028*/ 	.word	index@(triton_poi_fused_cat_117)
        /*002c*/ 	.word	0x00000000
.L_7:


//--------------------- .nv.info.triton_poi_fused_cat_117 --------------------------
	.section	.nv.info.triton_poi_fused_cat_117,"",@"SHT_CUDA_INFO"
	.sectionflags	@""
	.align	4


	//----- nvinfo : EIATTR_CUDA_API_VERSION
	.align		4
        /*0000*/ 	.byte	0x04, 0x37
        /*0002*/ 	.short	(.L_9 - .L_8)
.L_8:
        /*0004*/ 	.word	0x0000007c


	//----- nvinfo : EIATTR_KPARAM_INFO
	.align		4
.L_9:
        /*0008*/ 	.byte	0x04, 0x17
        /*000a*/ 	.short	(.L_11 - .L_10)
.L_10:
        /*000c*/ 	.word	0x00000000
        /*0010*/ 	.short	0x0009
        /*0012*/ 	.short	0x0048
        /*0014*/ 	.byte	0x00, 0xf0, 0x11, 0x00


	//----- nvinfo : EIATTR_KPARAM_INFO
	.align		4
.L_11:
        /*0018*/ 	.byte	0x04, 0x17
        /*001a*/ 	.short	(.L_13 - .L_12)
.L_12:
        /*001c*/ 	.word	0x00000000
        /*0020*/ 	.short	0x0008
        /*0022*/ 	.short	0x0040
        /*0024*/ 	.byte	0x00, 0xf4, 0x21, 0x00


	//----- nvinfo : EIATTR_KPARAM_INFO
	.align		4
.L_13:
        /*0028*/ 	.byte	0x04, 0x17
        /*002a*/ 	.short	(.L_15 - .L_14)
.L_14:
        /*002c*/ 	.word	0x00000000
        /*0030*/ 	.short	0x0007
        /*0032*/ 	.short	0x0038
        /*0034*/ 	.byte	0x00, 0xf4, 0x21, 0x00


	//----- nvinfo : EIATTR_KPARAM_INFO
	.align		4
.L_15:
        /*0038*/ 	.byte	0x04, 0x17
        /*003a*/ 	.short	(.L_17 - .L_16)
.L_16:
        /*003c*/ 	.word	0x00000000
        /*0040*/ 	.short	0x0006
        /*0042*/ 	.short	0x0030
        /*0044*/ 	.byte	0x00, 0xf4, 0x21, 0x00


	//----- nvinfo : EIATTR_KPARAM_INFO
	.align		4
.L_17:
        /*0048*/ 	.byte	0x04, 0x17
        /*004a*/ 	.short	(.L_19 - .L_18)
.L_18:
        /*004c*/ 	.word	0x00000000
        /*0050*/ 	.short	0x0005
        /*0052*/ 	.short	0x0028
        /*0054*/ 	.byte	0x00, 0xf4, 0x21, 0x00


	//----- nvinfo : EIATTR_KPARAM_INFO
	.align		4
.L_19:
        /*0058*/ 	.byte	0x04, 0x17
        /*005a*/ 	.short	(.L_21 - .L_20)
.L_20:
        /*005c*/ 	.word	0x00000000
        /*0060*/ 	.short	0x0004
        /*0062*/ 	.short	0x0020
        /*0064*/ 	.byte	0x00, 0xf4, 0x21, 0x00


	//----- nvinfo : EIATTR_KPARAM_INFO
	.align		4
.L_21:
        /*0068*/ 	.byte	0x04, 0x17
        /*006a*/ 	.short	(.L_23 - .L_22)
.L_22:
        /*006c*/ 	.word	0x00000000
        /*0070*/ 	.short	0x0003
        /*0072*/ 	.short	0x0018
        /*0074*/ 	.byte	0x00, 0xf4, 0x21, 0x00


	//----- nvinfo : EIATTR_KPARAM_INFO
	.align		4
.L_23:
        /*0078*/ 	.byte	0x04, 0x17
        /*007a*/ 	.short	(.L_25 - .L_24)
.L_24:
        /*007c*/ 	.word	0x00000000
        /*0080*/ 	.short	0x0002
        /*0082*/ 	.short	0x0010
        /*0084*/ 	.byte	0x00, 0xf4, 0x21, 0x00


	//----- nvinfo : EIATTR_KPARAM_INFO
	.align		4
.L_25:
        /*0088*/ 	.byte	0x04, 0x17
        /*008a*/ 	.short	(.L_27 - .L_26)
.L_26:
        /*008c*/ 	.word	0x00000000
        /*0090*/ 	.short	0x0001
        /*0092*/ 	.short	0x0008
        /*0094*/ 	.byte	0x00, 0xf4, 0x21, 0x00


	//----- nvinfo : EIATTR_KPARAM_INFO
	.align		4
.L_27:
        /*0098*/ 	.byte	0x04, 0x17
        /*009a*/ 	.short	(.L_29 - .L_28)
.L_28:
        /*009c*/ 	.word	0x00000000
        /*00a0*/ 	.short	0x0000
        /*00a2*/ 	.short	0x0000
        /*00a4*/ 	.byte	0x00, 0xf4, 0x21, 0x00


	//----- nvinfo : EIATTR_SPARSE_MMA_MASK
	.align		4
.L_29:
        /*00a8*/ 	.byte	0x03, 0x50
        /*00aa*/ 	.short	0x0000


	//----- nvinfo : EIATTR_MAXREG_COUNT
	.align		4
        /*00ac*/ 	.byte	0x03, 0x1b
        /*00ae*/ 	.short	0x00ff


	//----- nvinfo : EIATTR_EXIT_INSTR_OFFSETS
	.align		4
        /*00b0*/ 	.byte	0x04, 0x1c
        /*00b2*/ 	.short	(.L_31 - .L_30)


	//   ....[0]....
.L_30:
        /*00b4*/ 	.word	0x00000700


	//   ....[1]....
        /*00b8*/ 	.word	0x00000720


	//----- nvinfo : EIATTR_REQNTID
	.align		4
.L_31:
        /*00bc*/ 	.byte	0x04, 0x10
        /*00be*/ 	.short	(.L_33 - .L_32)
.L_32:
        /*00c0*/ 	.word	0x00000080
        /*00c4*/ 	.word	0x00000001
        /*00c8*/ 	.word	0x00000001


	//----- nvinfo : EIATTR_CBANK_PARAM_SIZE
	.align		4
.L_33:
        /*00cc*/ 	.byte	0x03, 0x19
        /*00ce*/ 	.short	0x004c


	//----- nvinfo : EIATTR_PARAM_CBANK
	.align		4
        /*00d0*/ 	.byte	0x04, 0x0a
        /*00d2*/ 	.short	(.L_35 - .L_34)
	.align		4
.L_34:
        /*00d4*/ 	.word	index@(.nv.constant0.triton_poi_fused_cat_117)
        /*00d8*/ 	.short	0x0210
        /*00da*/ 	.short	0x004c


	//----- nvinfo : EIATTR_SW_WAR
	.align		4
.L_35:
        /*00dc*/ 	.byte	0x04, 0x36
        /*00de*/ 	.short	(.L_37 - .L_36)
.L_36:
        /*00e0*/ 	.word	0x00000008
.L_37:


//--------------------- .nv.callgraph             --------------------------
	.section	.nv.callgraph,"",@"SHT_CUDA_CALLGRAPH"
	.align	4
	.sectionentsize	8
	.align		4
        /*0000*/ 	.word	0x00000000
	.align		4
        /*0004*/ 	.word	0xffffffff
	.align		4
        /*0008*/ 	.word	0x00000000
	.align		4
        /*000c*/ 	.word	0xfffffffe
	.align		4
        /*0010*/ 	.word	0x00000000
	.align		4
        /*0014*/ 	.word	0xfffffffd
	.align		4
        /*0018*/ 	.word	0x00000000
	.align		4
        /*001c*/ 	.word	0xfffffffc


//--------------------- .text.triton_poi_fused_cat_117 --------------------------
	.section	.text.triton_poi_fused_cat_117,"ax",@progbits
	.align	128
        .global         triton_poi_fused_cat_117
        .type           triton_poi_fused_cat_117,@function
        .size           triton_poi_fused_cat_117,(.L_x_1 - triton_poi_fused_cat_117)
        .other          triton_poi_fused_cat_117,@"STO_CUDA_ENTRY STV_DEFAULT"
triton_poi_fused_cat_117:
.text.triton_poi_fused_cat_117:
[----:B------:R-:W0:Y:S02]  /*0000*/  LDC R1, c[0x0][0x28] ;  /* 0x00000a00ff017b82 */ /* 0x000e240000000800 */
[----:B------:R-:W1:Y:S01]  /*0010*/  S2R R0, SR_TID.X ;  /* 0x0000000000007919 */ /* 0x000e620000002100 */
[----:B------:R-:W2:Y:S01]  /*0020*/  LDC.64 R12, c[0x0][0x218] ;  /* 0x00008600ff0c7b82 */ /* 0x000ea20000000a00 */
[----:B------:R-:W-:Y:S01]  /*0030*/  CS2R R6, SRZ ;  /* 0x0000000000067805 */ /* 0x000fe2000001ff00 */
[----:B------:R-:W-:Y:S01]  /*0040*/  ULDC.64 UR4, c[0x0][0x208] ;  /* 0x0000820000047ab9 */ /* 0x000fe20000000a00 */
[----:B------:R-:W3:Y:S05]  /*0050*/  S2R R3, SR_CTAID.X ;  /* 0x0000000000037919 */ /* 0x000eea0000002500 */
[----:B------:R-:W4:Y:S08]  /*0060*/  LDC.64 R14, c[0x0][0x220] ;  /* 0x00008800ff0e7b82 */ /* 0x000f300000000a00 */
[----:B------:R-:W5:Y:S01]  /*0070*/  LDC.64 R10, c[0x0][0x230] ;  /* 0x00008c00ff0a7b82 */ /* 0x000f620000000a00 */
[----:B------:R-:W-:Y:S01]  /*0080*/  CS2R R16, SRZ ;  /* 0x0000000000107805 */ /* 0x000fe2000001ff00 */
[----:B------:R-:W-:Y:S01]  /*0090*/  ULDC.64 UR6, c[0x0][0x228] ;  /* 0x00008a0000067ab9 */ /* 0x000fe20000000a00 */
[----:B-1----:R-:W-:-:S05]  /*00a0*/  LOP3.LUT R0, R0, 0x7f, RZ, 0xc0, !PT ;  /* 0x0000007f00007812 */ /* 0x002fca00078ec0ff */
[----:B---3--:R-:W-:-:S05]  /*00b0*/  IMAD R0, R3, 0x80, R0 ;  /* 0x0000008003007824 */ /* 0x008fca00078e0200 */
[----:B------:R-:W-:-:S04]  /*00c0*/  SHF.R.S32.HI R9, RZ, 0x1f, R0 ;  /* 0x0000001fff097819 */ /* 0x000fc80000011400 */
[CC--:B------:R-:W-:Y:S02]  /*00d0*/  LEA.HI R3, R9.reuse, R0.reuse, RZ, 0x4 ;  /* 0x0000000009037211 */ /* 0x0c0fe400078f20ff */
[----:B------:R-:W-:Y:S02]  /*00e0*/  LEA.HI R8, R9, R0, RZ, 0x2 ;  /* 0x0000000009087211 */ /* 0x000fe400078f10ff */
[----:B------:R-:W-:-:S04]  /*00f0*/  SHF.R.S32.HI R2, RZ, 0x4, R3 ;  /* 0x00000004ff027819 */ /* 0x000fc80000011403 */
[----:B------:R-:W-:-:S04]  /*0100*/  LEA.HI R4, R2, R2, RZ, 0x5 ;  /* 0x0000000202047211 */ /* 0x000fc800078f28ff */
[----:B------:R-:W-:Y:S02]  /*0110*/  LOP3.LUT R5, R4, 0xffffffe0, RZ, 0xc0, !PT ;  /* 0xffffffe004057812 */ /* 0x000fe400078ec0ff */
[----:B------:R-:W-:-:S03]  /*0120*/  SHF.R.S32.HI R4, RZ, 0x2, R8 ;  /* 0x00000002ff047819 */ /* 0x000fc60000011408 */
[----:B------:R-:W-:Y:S01]  /*0130*/  IMAD.IADD R2, R2, 0x1, -R5 ;  /* 0x0000000102027824 */ /* 0x000fe200078e0a05 */
[----:B------:R-:W-:-:S04]  /*0140*/  LEA.HI R5, R4, R4, RZ, 0x2 ;  /* 0x0000000404057211 */ /* 0x000fc800078f10ff */
[----:B------:R-:W-:Y:S02]  /*0150*/  ISETP.GE.AND P0, PT, R2, 0x10, PT ;  /* 0x000000100200780c */ /* 0x000fe40003f06270 */
[----:B------:R-:W-:Y:S02]  /*0160*/  LOP3.LUT R5, R5, 0xfffffffc, RZ, 0xc0, !PT ;  /* 0xfffffffc05057812 */ /* 0x000fe400078ec0ff */
[----:B------:R-:W-:-:S03]  /*0170*/  ISETP.LT.AND P1, PT, R0, 0x800, !P0 ;  /* 0x000008000000780c */ /* 0x000fc60004721270 */
[----:B------:R-:W-:Y:S01]  /*0180*/  IMAD.IADD R4, R4, 0x1, -R5 ;  /* 0x0000000104047824 */ /* 0x000fe200078e0a05 */
[----:B------:R-:W-:-:S03]  /*0190*/  LOP3.LUT R5, R8, 0xfffffffc, RZ, 0xc0, !PT ;  /* 0xfffffffc08057812 */ /* 0x000fc600078ec0ff */
[----:B--2---:R-:W-:-:S06]  /*01a0*/  IMAD.WIDE R18, R4, 0x8, R12 ;  /* 0x0000000804127825 */ /* 0x004fcc00078e020c */
[----:B------:R1:W2:Y:S01]  /*01b0*/  @P1 LDG.E.EL.64 R6, desc[UR4][R18.64] ;  /* 0x0000000412061981 */ /* 0x0002a2000c2e1b00 */
[----:B------:R-:W-:Y:S01]  /*01c0*/  IMAD.IADD R5, R0, 0x1, -R5 ;  /* 0x0000000100057824 */ /* 0x000fe200078e0a05 */
[----:B------:R-:W-:-:S03]  /*01d0*/  CS2R R12, SRZ ;  /* 0x00000000000c7805 */ /* 0x000fc6000001ff00 */
[----:B----4-:R-:W-:-:S04]  /*01e0*/  IMAD.WIDE R14, R5, 0x8, R14 ;  /* 0x00000008050e7825 */ /* 0x010fc800078e020e */
[----:B-----5:R-:W-:Y:S01]  /*01f0*/  IMAD.WIDE R10, R5, 0x8, R10 ;  /* 0x00000008050a7825 */ /* 0x020fe200078e020a */
[----:B------:R-:W3:Y:S04]  /*0200*/  @P1 LDG.E.EL.64 R16, desc[UR4][R14.64] ;  /* 0x000000040e101981 */ /* 0x000ee8000c2e1b00 */
[----:B------:R-:W4:Y:S01]  /*0210*/  @P1 LDG.E.EL.64 R12, desc[UR4][R10.64] ;  /* 0x000000040a0c1981 */ /* 0x000f22000c2e1b00 */
[----:B------:R-:W-:Y:S01]  /*0220*/  LOP3.LUT R3, R3, 0xfffffff0, RZ, 0xc0, !PT ;  /* 0xfffffff003037812 */ /* 0x000fe200078ec0ff */
[----:B-1----:R-:W-:Y:S01]  /*0230*/  IMAD.MOV.U32 R18, RZ, RZ, RZ ;  /* 0x000000ffff127224 */ /* 0x002fe200078e00ff */
[----:B--2---:R-:W-:Y:S02]  /*0240*/  SEL R20, R7, RZ, P1 ;  /* 0x000000ff07147207 */ /* 0x004fe40000800000 */
[----:B------:R-:W-:-:S02]  /*0250*/  SEL R21, R6, RZ, P1 ;  /* 0x000000ff06157207 */ /* 0x000fc40000800000 */
[----:B------:R-:W-:-:S04]  /*0260*/  SHF.R.U32.HI R7, RZ, 0x1e, R20 ;  /* 0x0000001eff077819 */ /* 0x000fc80000011614 */
[----:B------:R-:W-:Y:S02]  /*0270*/  LOP3.LUT R6, R7, 0x2, RZ, 0xc0, !PT ;  /* 0x0000000207067812 */ /* 0x000fe400078ec0ff */
[----:B---3--:R-:W-:Y:S02]  /*0280*/  SEL R17, R17, RZ, P1 ;  /* 0x000000ff11117207 */ /* 0x008fe40000800000 */
[----:B------:R-:W-:Y:S02]  /*0290*/  IADD3 R6, P2, R6, R21, RZ ;  /* 0x0000001506067210 */ /* 0x000fe40007f5e0ff */
[----:B----4-:R-:W-:Y:S02]  /*02a0*/  SEL R13, R13, RZ, P1 ;  /* 0x000000ff0d0d7207 */ /* 0x010fe40000800000 */
[----:B------:R-:W-:Y:S01]  /*02b0*/  SEL R16, R16, RZ, P1 ;  /* 0x000000ff10107207 */ /* 0x000fe20000800000 */
[----:B------:R-:W-:Y:S01]  /*02c0*/  IMAD.X R11, RZ, RZ, R20, P2 ;  /* 0x000000ffff0b7224 */ /* 0x000fe200010e0614 */
[----:B------:R-:W-:-:S02]  /*02d0*/  SEL R8, R12, RZ, P1 ;  /* 0x000000ff0c087207 */ /* 0x000fc40000800000 */
[----:B------:R-:W-:Y:S02]  /*02e0*/  SHF.R.U32.HI R12, RZ, 0x1c, R17 ;  /* 0x0000001cff0c7819 */ /* 0x000fe40000011611 */
[----:B------:R-:W-:Y:S02]  /*02f0*/  SHF.R.U32.HI R14, RZ, 0x1c, R13 ;  /* 0x0000001cff0e7819 */ /* 0x000fe4000001160d */
[C---:B------:R-:W-:Y:S01]  /*0300*/  SHF.L.U64.HI R19, R6.reuse, 0x3, R11 ;  /* 0x0000000306137819 */ /* 0x040fe2000001020b */
[----:B------:R-:W-:Y:S01]  /*0310*/  IMAD.SHL.U32 R6, R6, 0x8, RZ ;  /* 0x0000000806067824 */ /* 0x000fe200078e00ff */
[----:B------:R-:W-:Y:S01]  /*0320*/  LEA R7, P2, R16, UR6, 0x2 ;  /* 0x0000000610077c11 */ /* 0x000fe2000f8410ff */
[----:B------:R-:W1:Y:S01]  /*0330*/  LDC.64 R10, c[0x0][0x238] ;  /* 0x00008e00ff0a7b82 */ /* 0x000e620000000a00 */
[----:B------:R-:W-:Y:S02]  /*0340*/  LOP3.LUT R12, R12, 0x8, RZ, 0xc0, !PT ;  /* 0x000000080c0c7812 */ /* 0x000fe400078ec0ff */
[----:B------:R-:W-:-:S02]  /*0350*/  LEA R15, P4, R8, UR6, 0x2 ;  /* 0x00000006080f7c11 */ /* 0x000fc4000f8810ff */
[----:B------:R-:W-:Y:S02]  /*0360*/  LOP3.LUT R14, R14, 0x8, RZ, 0xc0, !PT ;  /* 0x000000080e0e7812 */ /* 0x000fe400078ec0ff */
[----:B------:R-:W-:Y:S02]  /*0370*/  LEA.HI.X R16, R16, UR7, R17, 0x2, P2 ;  /* 0x0000000710107c11 */ /* 0x000fe400090f1411 */
[----:B------:R-:W-:Y:S02]  /*0380*/  IADD3 R12, P3, P2, R6, R7, R12 ;  /* 0x00000007060c7210 */ /* 0x000fe40007a7e00c */
[----:B------:R-:W-:Y:S01]  /*0390*/  LEA.HI.X R8, R8, UR7, R13, 0x2, P4 ;  /* 0x0000000708087c11 */ /* 0x000fe2000a0f140d */
[----:B------:R-:W-:Y:S01]  /*03a0*/  ULDC.64 UR6, c[0x0][0x248] ;  /* 0x0000920000067ab9 */ /* 0x000fe20000000a00 */
[----:B------:R-:W-:Y:S02]  /*03b0*/  IADD3 R14, P4, P5, R6, R15, R14 ;  /* 0x0000000f060e7210 */ /* 0x000fe40007d9e00e */
[C---:B------:R-:W-:Y:S01]  /*03c0*/  IADD3.X R13, R19.reuse, R16, RZ, P3, P2 ;  /* 0x00000010130d7210 */ /* 0x040fe20001fe44ff */
[----:B------:R-:W2:Y:S01]  /*03d0*/  LDC.64 R6, c[0x0][0x210] ;  /* 0x00008400ff067b82 */ /* 0x000ea20000000a00 */
[----:B------:R-:W-:Y:S01]  /*03e0*/  IADD3.X R15, R19, R8, RZ, P4, P5 ;  /* 0x00000008130f7210 */ /* 0x000fe200027ea4ff */
[----:B------:R-:W-:Y:S01]  /*03f0*/  IMAD.SHL.U32 R19, R2, 0x4, RZ ;  /* 0x0000000402137824 */ /* 0x000fe200078e00ff */
[----:B------:R-:W-:-:S03]  /*0400*/  LEA.HI R16, R9, R0, RZ, 0x9 ;  /* 0x0000000009107211 */ /* 0x000fc600078f48ff */
[C---:B------:R-:W-:Y:S01]  /*0410*/  IMAD.WIDE R12, R19.reuse, 0x4, R12 ;  /* 0x00000004130c7825 */ /* 0x040fe200078e020c */
[----:B------:R-:W-:Y:S01]  /*0420*/  SHF.R.S32.HI R17, RZ, 0x9, R16 ;  /* 0x00000009ff117819 */ /* 0x000fe20000011410 */
[----:B------:R-:W3:Y:S01]  /*0430*/  LDC.64 R8, c[0x0][0x240] ;  /* 0x00009000ff087b82 */ /* 0x000ee20000000a00 */
[----:B------:R-:W-:Y:S01]  /*0440*/  LOP3.LUT R16, R16, 0xfffffe00, RZ, 0xc0, !PT ;  /* 0xfffffe0010107812 */ /* 0x000fe200078ec0ff */
[----:B------:R-:W-:-:S04]  /*0450*/  IMAD.WIDE R14, R19, 0x4, R14 ;  /* 0x00000004130e7825 */ /* 0x000fc800078e020e */
[C---:B------:R-:W-:Y:S02]  /*0460*/  IMAD.SHL.U32 R19, R17.reuse, 0x40, RZ ;  /* 0x0000004011137824 */ /* 0x040fe400078e00ff */
[----:B------:R-:W-:Y:S02]  /*0470*/  IMAD.SHL.U32 R17, R17, 0x100, RZ ;  /* 0x0000010011117824 */ /* 0x000fe400078e00ff */
[----:B------:R-:W-:-:S04]  /*0480*/  IMAD.WIDE R12, R19, 0x4, R12 ;  /* 0x00000004130c7825 */ /* 0x000fc800078e020c */
[----:B------:R-:W-:Y:S01]  /*0490*/  IMAD.WIDE R14, R19, 0x4, R14 ;  /* 0x00000004130e7825 */ /* 0x000fe200078e020e */
[----:B------:R-:W-:-:S03]  /*04a0*/  IADD3 R19, R17, R0, -R16 ;  /* 0x0000000011137210 */ /* 0x000fc60007ffe810 */
[----:B-1----:R-:W-:-:S04]  /*04b0*/  IMAD.WIDE R10, R5, 0x4, R10 ;  /* 0x00000004050a7825 */ /* 0x002fc800078e020a */
[----:B------:R-:W-:Y:S02]  /*04c0*/  IMAD.MOV.U32 R16, RZ, RZ, RZ ;  /* 0x000000ffff107224 */ /* 0x000fe400078e00ff */
[----:B---3--:R-:W-:Y:S01]  /*04d0*/  IMAD.WIDE R8, R4, 0x4, R8 ;  /* 0x0000000404087825 */ /* 0x008fe200078e0208 */
[----:B------:R-:W-:Y:S01]  /*04e0*/  SHF.R.S32.HI R20, RZ, 0x1f, R17 ;  /* 0x0000001fff147819 */ /* 0x000fe20000011411 */
[----:B------:R-:W3:Y:S02]  /*04f0*/  @P1 LDG.E.EL R18, desc[UR4][R10.64] ;  /* 0x000000040a121981 */ /* 0x000ee4000c2e1900 */
[----:B------:R-:W-:Y:S02]  /*0500*/  IMAD.MOV.U32 R5, RZ, RZ, RZ ;  /* 0x000000ffff057224 */ /* 0x000fe400078e00ff */
[----:B------:R-:W-:Y:S01]  /*0510*/  IMAD.IADD R4, R0, 0x1, -R3 ;  /* 0x0000000100047824 */ /* 0x000fe200078e0a03 */
[----:B------:R1:W4:Y:S01]  /*0520*/  @P1 LDG.E.EL R16, desc[UR4][R12.64] ;  /* 0x000000040c101981 */ /* 0x000322000c2e1900 */
[----:B------:R-:W-:Y:S01]  /*0530*/  IMAD.SHL.U32 R3, R2, 0x10, RZ ;  /* 0x0000001002037824 */ /* 0x000fe200078e00ff */
[----:B------:R-:W-:Y:S01]  /*0540*/  ISETP.GE.AND P2, PT, R0, 0x800, PT ;  /* 0x000008000000780c */ /* 0x000fe20003f46270 */
[----:B--2---:R-:W-:Y:S01]  /*0550*/  IMAD.WIDE R6, R19, 0x4, R6 ;  /* 0x0000000413067825 */ /* 0x004fe200078e0206 */
[----:B------:R-:W2:Y:S02]  /*0560*/  @P1 LDG.E.EL R5, desc[UR4][R14.64] ;  /* 0x000000040e051981 */ /* 0x000ea4000c2e1900 */
[----:B------:R-:W-:Y:S01]  /*0570*/  IADD3 R17, P4, P5, R3, R4, R17 ;  /* 0x0000000403117210 */ /* 0x000fe20007d9e011 */
[----:B------:R-:W-:Y:S01]  /*0580*/  IMAD.MOV.U32 R19, RZ, RZ, RZ ;  /* 0x000000ffff137224 */ /* 0x000fe200078e00ff */
[----:B------:R-:W-:-:S02]  /*0590*/  SHF.R.S32.HI R3, RZ, 0x1f, R3 ;  /* 0x0000001fff037819 */ /* 0x000fc40000011403 */
[----:B-1----:R-:W-:Y:S01]  /*05a0*/  SHF.R.S32.HI R12, RZ, 0x1f, R4 ;  /* 0x0000001fff0c7819 */ /* 0x002fe20000011404 */
[----:B------:R-:W-:Y:S01]  /*05b0*/  IMAD.MOV.U32 R4, RZ, RZ, RZ ;  /* 0x000000ffff047224 */ /* 0x000fe200078e00ff */
[----:B------:R-:W-:Y:S01]  /*05c0*/  ISETP.GT.AND P3, PT, R2, 0xf, !P2 ;  /* 0x0000000f0200780c */ /* 0x000fe20005764270 */
[----:B------:R-:W5:Y:S01]  /*05d0*/  @P1 LDG.E R19, desc[UR4][R6.64] ;  /* 0x0000000406131981 */ /* 0x000f62000c1e1900 */
[----:B------:R-:W-:Y:S02]  /*05e0*/  IADD3.X R12, R3, R12, R20, P4, P5 ;  /* 0x0000000c030c7210 */ /* 0x000fe400027ea414 */
[C---:B------:R-:W-:Y:S01]  /*05f0*/  LEA R10, P4, R17.reuse, UR6, 0x2 ;  /* 0x00000006110a7c11 */ /* 0x040fe2000f8810ff */
[----:B------:R-:W5:Y:S01]  /*0600*/  @P1 LDG.E.EL R4, desc[UR4][R8.64] ;  /* 0x0000000408041981 */ /* 0x000f62000c2e1900 */
[----:B------:R-:W1:Y:S02]  /*0610*/  LDC.64 R2, c[0x0][0x250] ;  /* 0x00009400ff027b82 */ /* 0x000e640000000a00 */
[----:B------:R-:W-:Y:S01]  /*0620*/  LEA.HI.X R11, R17, UR7, R12, 0x2, P4 ;  /* 0x00000007110b7c11 */ /* 0x000fe2000a0f140c */
[----:B------:R-:W-:-:S06]  /*0630*/  IMAD.MOV.U32 R12, RZ, RZ, RZ ;  /* 0x000000ffff0c7224 */ /* 0x000fcc00078e00ff */
[----:B------:R-:W5:Y:S01]  /*0640*/  @P3 LDG.E R12, desc[UR4][R10.64+-0x400] ;  /* 0xfffc00040a0c3981 */ /* 0x000f62000c1e1900 */
[----:B-1----:R-:W-:Y:S01]  /*0650*/  IMAD.WIDE R2, R0, 0x4, R2 ;  /* 0x0000000400027825 */ /* 0x002fe200078e0202 */
[----:B---3--:R-:W-:Y:S02]  /*0660*/  SEL R18, R18, RZ, P1 ;  /* 0x000000ff12127207 */ /* 0x008fe40000800000 */
[----:B----4-:R-:W-:Y:S02]  /*0670*/  SEL R16, R16, RZ, P1 ;  /* 0x000000ff10107207 */ /* 0x010fe40000800000 */
[----:B--2---:R-:W-:-:S05]  /*0680*/  SEL R5, R5, RZ, P1 ;  /* 0x000000ff05057207 */ /* 0x004fca0000800000 */
[----:B------:R-:W-:Y:S01]  /*0690*/  FADD R5, -R16, R5 ;  /* 0x0000000510057221 */ /* 0x000fe20000000100 */
[----:B-----5:R-:W-:-:S03]  /*06a0*/  SEL R19, R19, RZ, P1 ;  /* 0x000000ff13137207 */ /* 0x020fc60000800000 */
[----:B------:R-:W-:Y:S01]  /*06b0*/  FFMA R18, R5, R18, R16 ;  /* 0x0000001205127223 */ /* 0x000fe20000000010 */
[----:B------:R-:W-:-:S03]  /*06c0*/  SEL R4, R4, RZ, P1 ;  /* 0x000000ff04047207 */ /* 0x000fc60000800000 */
[----:B------:R-:W-:-:S04]  /*06d0*/  FADD R18, -R19, R18 ;  /* 0x0000001213127221 */ /* 0x000fc80000000100 */
[----:B------:R-:W-:Y:S01]  /*06e0*/  FFMA R5, R18, R4, R19 ;  /* 0x0000000412057223 */ /* 0x000fe20000000013 */
[----:B------:R-:W-:Y:S01]  /*06f0*/  @P0 SEL R5, R12, RZ, P3 ;  /* 0x000000ff0c050207 */ /* 0x000fe20001800000 */
[----:B------:R-:W-:Y:S06]  /*0700*/  @P2 EXIT ;  /* 0x000000000000294d */ /* 0x000fec0003800000 */
[----:B------:R-:W-:Y:S01]  /*0710*/  STG.E desc[UR4][R2.64], R5 ;  /* 0x0000000502007986 */ /* 0x000fe2000c101904 */
[----:B------:R-:W-:Y:S05]  /*0720*/  EXIT ;  /* 0x000000000000794d */ /* 0x000fea0003800000 */
.L_x_0:
[----:B------:R-:W-:-:S00]  /*0730*/  BRA `(.L_x_0) ;  /* 0xfffffffc00fc7947 */ /* 0x000fc0000383ffff */
[----:B------:R-:W-:-:S00]  /*0740*/  NOP ;  /* 0x0000000000007918 */ /* 0x000fc00000000000 */
        /* <DEDUP_REMOVED lines=11> */
.L_x_1:


//--------------------- .nv.constant0.triton_poi_fused_cat_117 --------------------------
	.section	.nv.constant0.triton_poi_fused_cat_117,"a",@progbits
	.sectionflags	@""
	.align	4
.nv.constant0.triton_poi_fused_cat_117:
	.zero		604
